//
// Generated by NVIDIA NVVM Compiler
//
// Compiler Build ID: CL-36424714
// Cuda compilation tools, release 13.0, V13.0.88
// Based on NVVM 20.0.0
//

.version 9.0
.target sm_100
.address_size 64

	// .globl	_Z6kernelv
.extern .func  (.param .b32 func_retval0) vprintf
(
	.param .b64 vprintf_param_0,
	.param .b64 vprintf_param_1
)
;
.global .align 1 .b8 $str[15] = {10, 32, 72, 101, 108, 108, 111, 32, 75, 69, 82, 78, 69, 76};

.visible .entry _Z6kernelv()
{
	.reg .b32 	%r<3>;
	.reg .b64 	%rd<3>;

	mov.u64 	%rd1, $str;
	cvta.global.u64 	%rd2, %rd1;
	{ // callseq 0, 0
	.param .b64 param0;
	st.param.b64 	[param0], %rd2;
	.param .b64 param1;
	st.param.b64 	[param1], 0;
	.param .b32 retval0;
	call.uni (retval0), 
	vprintf, 
	(
	param0, 
	param1
	);
	ld.param.b32 	%r1, [retval0];
	} // callseq 0
	ret;

}


// ===== COMPILED SASS (sm_100) =====

	.target	sm_100

	.elftype	@"ET_EXEC"


//--------------------- .note.nv.tkinfo           --------------------------
	.section	.note.nv.tkinfo,"",@"SHT_NOTE"
	.sectionflags	@"SHF_NOTE_NV_TKINFO"
	.tkinfo
        /*0018*/ 	.word	0x00000002
        /*0030*/ 	.string	""
        /*0030*/ 	.string	"ptxas"
        /*0030*/ 	.string	"Cuda compilation tools, release 13.0, V13.0.88"
        /*0030*/ 	.string	"Build cuda_13.0.r13.0/compiler.36424714_0"
        /*0030*/ 	.string	"-arch sm_100 -m 64 "



//--------------------- .note.nv.cuinfo           --------------------------
	.section	.note.nv.cuinfo,"",@"SHT_NOTE"
	.sectionflags	@"SHF_NOTE_NV_CUINFO"
        /*0018*/ 	.short	0x0002
        /*001a*/ 	.short	0x0064
        /*001c*/ 	.short	0x0082
	.zero		2


//--------------------- .nv.info                  --------------------------
	.section	.nv.info,"",@"SHT_CUDA_INFO"
	.align	4


	//----- nvinfo : EIATTR_REGCOUNT
	.align		4
        /*0000*/ 	.byte	0x04, 0x2f
        /*0002*/ 	.short	(.L_2 - .L_1)
	.align		4
.L_1:
        /*0004*/ 	.word	index@(_Z6kernelv)
        /*0008*/ 	.word	0x00000018


	//----- nvinfo : EIATTR_FRAME_SIZE
	.align		4
.L_2:
        /*000c*/ 	.byte	0x04, 0x11
        /*000e*/ 	.short	(.L_4 - .L_3)
	.align		4
.L_3:
        /*0010*/ 	.word	index@(_Z6kernelv)
        /*0014*/ 	.word	0x00000000


	//----- nvinfo : EIATTR_MIN_STACK_SIZE
	.align		4
.L_4:
        /*0018*/ 	.byte	0x04, 0x12
        /*001a*/ 	.short	(.L_6 - .L_5)
	.align		4
.L_5:
        /*001c*/ 	.word	index@(_Z6kernelv)
        /*0020*/ 	.word	0x00000000
.L_6:


//--------------------- .nv.compat                --------------------------
	.section	.nv.compat,"",@"SHT_CUDA_COMPAT_INFO"
	.align	4
        /*0000*/ 	.byte	0x02, 0x09, 0x00, 0x00, 0x02, 0x02, 0x01, 0x00, 0x02, 0x05, 0x05, 0x00, 0x03, 0x07, 0x01, 0x01
        /*0010*/ 	.byte	0x02, 0x03, 0x00, 0x00, 0x02, 0x06, 0x01, 0x00, 0x04, 0x0b, 0x08, 0x00, 0x09, 0x00, 0x00, 0x00
        /*0020*/ 	.byte	0x00, 0x00, 0x00, 0x00


//--------------------- .nv.info._Z6kernelv       --------------------------
	.section	.nv.info._Z6kernelv,"",@"SHT_CUDA_INFO"
	.sectionflags	@""
	.align	4


	//----- nvinfo : EIATTR_CUDA_API_VERSION
	.align		4
        /*0000*/ 	.byte	0x04, 0x37
        /*0002*/ 	.short	(.L_8 - .L_7)
.L_7:
        /*0004*/ 	.word	0x00000082


	//----- nvinfo : EIATTR_SPARSE_MMA_MASK
	.align		4
.L_8:
        /*0008*/ 	.byte	0x03, 0x50
        /*000a*/ 	.short	0x0000


	//----- nvinfo : EIATTR_MAXREG_COUNT
	.align		4
        /*000c*/ 	.byte	0x03, 0x1b
        /*000e*/ 	.short	0x00ff


	//----- nvinfo : EIATTR_EXTERNS
	.align		4
        /*0010*/ 	.byte	0x04, 0x0f
        /*0012*/ 	.short	(.L_10 - .L_9)


	//   ....[0]....
	.align		4
.L_9:
        /*0014*/ 	.word	index@(vprintf)


	//----- nvinfo : EIATTR_MERCURY_ISA_VERSION
	.align		4
.L_10:
        /*0018*/ 	.byte	0x03, 0x5f
        /*001a*/ 	.short	0x0101


	//----- nvinfo : EIATTR_VRC_CTA_INIT_COUNT
	.align		4
        /*001c*/ 	.byte	0x02, 0x4a
	.zero		1
	.zero		1


	//----- nvinfo : EIATTR_SYSCALL_OFFSETS
	.align		4
        /*0020*/ 	.byte	0x04, 0x46
        /*0022*/ 	.short	(.L_12 - .L_11)


	//   ....[0]....
.L_11:
        /*0024*/ 	.word	0x00000080


	//----- nvinfo : EIATTR_EXIT_INSTR_OFFSETS
	.align		4
.L_12:
        /*0028*/ 	.byte	0x04, 0x1c
        /*002a*/ 	.short	(.L_14 - .L_13)


	//   ....[0]....
.L_13:
        /*002c*/ 	.word	0x00000090


	//----- nvinfo : EIATTR_SW_WAR
	.align		4
.L_14:
        /*0030*/ 	.byte	0x04, 0x36
        /*0032*/ 	.short	(.L_16 - .L_15)
.L_15:
        /*0034*/ 	.word	0x00000008
.L_16:


//--------------------- .nv.callgraph             --------------------------
	.section	.nv.callgraph,"",@"SHT_CUDA_CALLGRAPH"
	.align	4
	.sectionentsize	8
	.align		4
        /*0000*/ 	.word	0x00000000
	.align		4
        /*0004*/ 	.word	0xffffffff
	.align		4
        /*0008*/ 	.word	index@(_Z6kernelv)
	.align		4
        /*000c*/ 	.word	index@(vprintf)
	.align		4
        /*0010*/ 	.word	0x00000000
	.align		4
        /*0014*/ 	.word	0xfffffffe
	.align		4
        /*0018*/ 	.word	0x00000000
	.align		4
        /*001c*/ 	.word	0xfffffffd
	.align		4
        /*0020*/ 	.word	0x00000000
	.align		4
        /*0024*/ 	.word	0xfffffffc


//--------------------- .nv.constant4             --------------------------
	.section	.nv.constant4,"a",@progbits
	.align	8
	.align		8
.nv.constant4:
        /*0000*/ 	.dword	vprintf
	.align		8
        /*0008*/ 	.dword	$str


//--------------------- .text._Z6kernelv          --------------------------
	.section	.text._Z6kernelv,"ax",@progbits
	.align	128
        .global         _Z6kernelv
        .type           _Z6kernelv,@function
        .size           _Z6kernelv,(.L_x_2 - _Z6kernelv)
        .other          _Z6kernelv,@"STO_CUDA_ENTRY STV_DEFAULT"
_Z6kernelv:
.text._Z6kernelv:
[----:B------:R-:W0:Y:S01]  /*0000*/  LDC R1, c[0x0][0x37c] ;  /* 0x0000df00ff017b82 */ /* 0x000e220000000800 */
[----:B------:R-:W-:Y:S01]  /*0010*/  MOV R0, 0x0 ;  /* 0x0000000000007802 */ /* 0x000fe20000000f00 */
[----:B------:R-:W1:Y:S01]  /*0020*/  LDCU.64 UR4, c[0x4][0x8] ;  /* 0x01000100ff0477ac */ /* 0x000e620008000a00 */
[----:B------:R-:W-:-:S05]  /*0030*/  CS2R R6, SRZ ;  /* 0x0000000000067805 */ /* 0x000fca000001ff00 */
[----:B------:R2:W3:Y:S01]  /*0040*/  LDC.64 R2, c[0x4][R0] ;  /* 0x0100000000027b82 */ /* 0x0004e20000000a00 */
[----:B-1----:R-:W-:Y:S02]  /*0050*/  IMAD.U32 R4, RZ, RZ, UR4 ;  /* 0x00000004ff047e24 */ /* 0x002fe4000f8e00ff */
[----:B--2---:R-:W-:-:S07]  /*0060*/  IMAD.U32 R5, RZ, RZ, UR5 ;  /* 0x00000005ff057e24 */ /* 0x004fce000f8e00ff */
[----:B------:R-:W-:-:S07]  /*0070*/  LEPC R20, `(.L_x_0) ;  /* 0x000000001014794e */ /* 0x000fce0000000000 */
[----:B0--3--:R-:W-:Y:S05]  /*0080*/  CALL.ABS.NOINC R2 ;  /* 0x0000000002007343 */ /* 0x009fea0003c00000 */
.L_x_0:
[----:B------:R-:W-:Y:S05]  /*0090*/  EXIT ;  /* 0x000000000000794d */ /* 0x000fea0003800000 */
.L_x_1:
[----:B------:R-:W-:-:S00]  /*00a0*/  BRA `(.L_x_1) ;  /* 0xfffffffc00fc7947 */ /* 0x000fc0000383ffff */
[----:B------:R-:W-:-:S00]  /*00b0*/  NOP ;  /* 0x0000000000007918 */ /* 0x000fc00000000000 */
        /* <DEDUP_REMOVED lines=12> */
.L_x_2:


//--------------------- .nv.global.init           --------------------------
	.section	.nv.global.init,"aw",@progbits
.nv.global.init:
	.type		$str,@object
	.size		$str,(.L_0 - $str)
$str:
        /*0000*/ 	.byte	0x0a, 0x20, 0x48, 0x65, 0x6c, 0x6c, 0x6f, 0x20, 0x4b, 0x45, 0x52, 0x4e, 0x45, 0x4c, 0x00
.L_0:


//--------------------- .nv.shared.reserved.0     --------------------------
	.section	.nv.shared.reserved.0,"aw",@nobits
	.weak		__nv_reservedSMEM_offset_0_alias
	.size		__nv_reservedSMEM_offset_0_alias, 0, 64
	.other		__nv_reservedSMEM_offset_0_alias,@"STO_CUDA_RESERVED_SHARED STV_DEFAULT"
__nv_reservedSMEM_offset_0_alias:
	.zero		0
	.zero		64


//--------------------- .nv.constant0._Z6kernelv  --------------------------
	.section	.nv.constant0._Z6kernelv,"a",@progbits
	.sectionflags	@""
	.align	4
.nv.constant0._Z6kernelv:
	.zero		896


//--------------------- SYMBOLS --------------------------

	.type		.nv.reservedSmem.offset0,@object
	.size		.nv.reservedSmem.offset0,0x4
	.type		vprintf,@function
